//
// Generated by NVIDIA NVVM Compiler
//
// Compiler Build ID: CL-36424714
// Cuda compilation tools, release 13.0, V13.0.88
// Based on NVVM 20.0.0
//

.version 9.0
.target sm_100
.address_size 64

	// .globl	_ZN5RGemm12sgemm_kernelILi16ELi16ELi16ELi4ELi4EEEvPKfS2_Pfiiiff
// _ZZN5RGemm12sgemm_kernelILi16ELi16ELi16ELi4ELi4EEEvPKfS2_PfiiiffE2sA has been demoted
// _ZZN5RGemm12sgemm_kernelILi16ELi16ELi16ELi4ELi4EEEvPKfS2_PfiiiffE2sB has been demoted

.visible .entry _ZN5RGemm12sgemm_kernelILi16ELi16ELi16ELi4ELi4EEEvPKfS2_Pfiiiff(
	.param .u64 .ptr .align 1 _ZN5RGemm12sgemm_kernelILi16ELi16ELi16ELi4ELi4EEEvPKfS2_Pfiiiff_param_0,
	.param .u64 .ptr .align 1 _ZN5RGemm12sgemm_kernelILi16ELi16ELi16ELi4ELi4EEEvPKfS2_Pfiiiff_param_1,
	.param .u64 .ptr .align 1 _ZN5RGemm12sgemm_kernelILi16ELi16ELi16ELi4ELi4EEEvPKfS2_Pfiiiff_param_2,
	.param .u32 _ZN5RGemm12sgemm_kernelILi16ELi16ELi16ELi4ELi4EEEvPKfS2_Pfiiiff_param_3,
	.param .u32 _ZN5RGemm12sgemm_kernelILi16ELi16ELi16ELi4ELi4EEEvPKfS2_Pfiiiff_param_4,
	.param .u32 _ZN5RGemm12sgemm_kernelILi16ELi16ELi16ELi4ELi4EEEvPKfS2_Pfiiiff_param_5,
	.param .f32 _ZN5RGemm12sgemm_kernelILi16ELi16ELi16ELi4ELi4EEEvPKfS2_Pfiiiff_param_6,
	.param .f32 _ZN5RGemm12sgemm_kernelILi16ELi16ELi16ELi4ELi4EEEvPKfS2_Pfiiiff_param_7
)
{
	.local .align 16 .b8 	__local_depot0[64];
	.reg .b64 	%SP;
	.reg .b64 	%SPL;
	.reg .pred 	%p<6>;
	.reg .b32 	%r<83>;
	.reg .b32 	%f<258>;
	.reg .b64 	%rd<55>;
	// demoted variable
	.shared .align 4 .b8 _ZZN5RGemm12sgemm_kernelILi16ELi16ELi16ELi4ELi4EEEvPKfS2_PfiiiffE2sA[4096];
	// demoted variable
	.shared .align 4 .b8 _ZZN5RGemm12sgemm_kernelILi16ELi16ELi16ELi4ELi4EEEvPKfS2_PfiiiffE2sB[4096];
	mov.u64 	%SPL, __local_depot0;
	ld.param.u32 	%r8, [_ZN5RGemm12sgemm_kernelILi16ELi16ELi16ELi4ELi4EEEvPKfS2_Pfiiiff_param_5];
	add.u64 	%rd1, %SPL, 0;
	mov.f32 	%f242, 0f00000000;
	st.local.v4.f32 	[%rd1], {%f242, %f242, %f242, %f242};
	st.local.v4.f32 	[%rd1+16], {%f242, %f242, %f242, %f242};
	st.local.v4.f32 	[%rd1+32], {%f242, %f242, %f242, %f242};
	st.local.v4.f32 	[%rd1+48], {%f242, %f242, %f242, %f242};
	setp.lt.s32 	%p1, %r8, 1;
	mov.f32 	%f243, %f242;
	mov.f32 	%f244, %f242;
	mov.f32 	%f245, %f242;
	mov.f32 	%f246, %f242;
	mov.f32 	%f247, %f242;
	mov.f32 	%f248, %f242;
	mov.f32 	%f249, %f242;
	mov.f32 	%f250, %f242;
	mov.f32 	%f251, %f242;
	mov.f32 	%f252, %f242;
	mov.f32 	%f253, %f242;
	mov.f32 	%f254, %f242;
	mov.f32 	%f255, %f242;
	mov.f32 	%f256, %f242;
	mov.f32 	%f257, %f242;
	@%p1 bra 	$L__BB0_10;
	mov.b32 	%r81, 0;
	mov.u32 	%r2, %tid.y;
	mov.u32 	%r3, %tid.x;
	shl.b32 	%r11, %r2, 2;
	mov.u32 	%r12, %ctaid.y;
$L__BB0_2:
	setp.lt.u32 	%p2, %r3, 16;
	@%p2 bra 	$L__BB0_3;
	bra.uni 	$L__BB0_4;
$L__BB0_3:
	ld.param.u32 	%r79, [_ZN5RGemm12sgemm_kernelILi16ELi16ELi16ELi4ELi4EEEvPKfS2_Pfiiiff_param_5];
	ld.param.u64 	%rd51, [_ZN5RGemm12sgemm_kernelILi16ELi16ELi16ELi4ELi4EEEvPKfS2_Pfiiiff_param_0];
	add.s32 	%r10, %r81, %r3;
	mov.u32 	%r13, %ntid.y;
	mul.lo.s32 	%r14, %r12, %r13;
	shl.b32 	%r15, %r14, 2;
	add.s32 	%r16, %r15, %r11;
	mad.lo.s32 	%r17, %r16, %r79, %r10;
	cvta.to.global.u64 	%rd8, %rd51;
	mul.wide.u32 	%rd9, %r17, 4;
	add.s64 	%rd10, %rd8, %rd9;
	ld.global.f32 	%f100, [%rd10];
	shl.b32 	%r18, %r2, 6;
	add.s32 	%r19, %r18, %r3;
	shl.b32 	%r20, %r19, 2;
	mov.u32 	%r21, _ZZN5RGemm12sgemm_kernelILi16ELi16ELi16ELi4ELi4EEEvPKfS2_PfiiiffE2sA;
	add.s32 	%r22, %r21, %r20;
	st.shared.f32 	[%r22], %f100;
	add.s32 	%r23, %r17, %r79;
	mul.wide.u32 	%rd11, %r23, 4;
	add.s64 	%rd12, %rd8, %rd11;
	ld.global.f32 	%f101, [%rd12];
	st.shared.f32 	[%r22+64], %f101;
	add.s32 	%r24, %r23, %r79;
	mul.wide.u32 	%rd13, %r24, 4;
	add.s64 	%rd14, %rd8, %rd13;
	ld.global.f32 	%f102, [%rd14];
	st.shared.f32 	[%r22+128], %f102;
	add.s32 	%r25, %r24, %r79;
	mul.wide.u32 	%rd15, %r25, 4;
	add.s64 	%rd16, %rd8, %rd15;
	ld.global.f32 	%f103, [%rd16];
	st.shared.f32 	[%r22+192], %f103;
$L__BB0_4:
	setp.gt.u32 	%p3, %r2, 15;
	@%p3 bra 	$L__BB0_6;
	ld.param.u32 	%r77, [_ZN5RGemm12sgemm_kernelILi16ELi16ELi16ELi4ELi4EEEvPKfS2_Pfiiiff_param_4];
	ld.param.u64 	%rd52, [_ZN5RGemm12sgemm_kernelILi16ELi16ELi16ELi4ELi4EEEvPKfS2_Pfiiiff_param_1];
	add.s32 	%r26, %r2, %r81;
	shl.b32 	%r27, %r3, 2;
	mov.u32 	%r28, %ctaid.x;
	mov.u32 	%r29, %ntid.x;
	mul.lo.s32 	%r30, %r28, %r29;
	shl.b32 	%r31, %r30, 2;
	add.s32 	%r32, %r31, %r27;
	mad.lo.s32 	%r33, %r26, %r77, %r32;
	cvta.to.global.u64 	%rd17, %rd52;
	mul.wide.u32 	%rd18, %r33, 4;
	add.s64 	%rd19, %rd17, %rd18;
	ld.global.f32 	%f104, [%rd19];
	shl.b32 	%r34, %r2, 6;
	add.s32 	%r35, %r34, %r3;
	mad.lo.s32 	%r36, %r3, 3, %r35;
	shl.b32 	%r37, %r36, 2;
	mov.u32 	%r38, _ZZN5RGemm12sgemm_kernelILi16ELi16ELi16ELi4ELi4EEEvPKfS2_PfiiiffE2sB;
	add.s32 	%r39, %r38, %r37;
	st.shared.f32 	[%r39], %f104;
	add.s32 	%r40, %r33, 1;
	mul.wide.u32 	%rd20, %r40, 4;
	add.s64 	%rd21, %rd17, %rd20;
	ld.global.f32 	%f105, [%rd21];
	st.shared.f32 	[%r39+4], %f105;
	add.s32 	%r41, %r33, 2;
	mul.wide.u32 	%rd22, %r41, 4;
	add.s64 	%rd23, %rd17, %rd22;
	ld.global.f32 	%f106, [%rd23];
	st.shared.f32 	[%r39+8], %f106;
	add.s32 	%r42, %r33, 3;
	mul.wide.u32 	%rd24, %r42, 4;
	add.s64 	%rd25, %rd17, %rd24;
	ld.global.f32 	%f107, [%rd25];
	st.shared.f32 	[%r39+12], %f107;
$L__BB0_6:
	bar.sync 	0;
	shl.b32 	%r44, %r3, 4;
	mov.u32 	%r45, _ZZN5RGemm12sgemm_kernelILi16ELi16ELi16ELi4ELi4EEEvPKfS2_PfiiiffE2sB;
	add.s32 	%r46, %r45, %r44;
	ld.shared.f32 	%f17, [%r46];
	ld.shared.f32 	%f18, [%r46+256];
	ld.shared.f32 	%f19, [%r46+512];
	ld.shared.f32 	%f20, [%r46+768];
	ld.shared.f32 	%f21, [%r46+1024];
	ld.shared.f32 	%f22, [%r46+1280];
	ld.shared.f32 	%f23, [%r46+1536];
	ld.shared.f32 	%f24, [%r46+1792];
	ld.shared.f32 	%f25, [%r46+2048];
	ld.shared.f32 	%f26, [%r46+2304];
	ld.shared.f32 	%f27, [%r46+2560];
	ld.shared.f32 	%f28, [%r46+2816];
	ld.shared.f32 	%f29, [%r46+3072];
	ld.shared.f32 	%f30, [%r46+3328];
	ld.shared.f32 	%f31, [%r46+3584];
	ld.shared.f32 	%f32, [%r46+3840];
	ld.shared.f32 	%f33, [%r46+4];
	ld.shared.f32 	%f34, [%r46+260];
	ld.shared.f32 	%f35, [%r46+516];
	ld.shared.f32 	%f36, [%r46+772];
	ld.shared.f32 	%f37, [%r46+1028];
	ld.shared.f32 	%f38, [%r46+1284];
	ld.shared.f32 	%f39, [%r46+1540];
	ld.shared.f32 	%f40, [%r46+1796];
	ld.shared.f32 	%f41, [%r46+2052];
	ld.shared.f32 	%f42, [%r46+2308];
	ld.shared.f32 	%f43, [%r46+2564];
	ld.shared.f32 	%f44, [%r46+2820];
	ld.shared.f32 	%f45, [%r46+3076];
	ld.shared.f32 	%f46, [%r46+3332];
	ld.shared.f32 	%f47, [%r46+3588];
	ld.shared.f32 	%f48, [%r46+3844];
	ld.shared.f32 	%f49, [%r46+8];
	ld.shared.f32 	%f50, [%r46+264];
	ld.shared.f32 	%f51, [%r46+520];
	ld.shared.f32 	%f52, [%r46+776];
	ld.shared.f32 	%f53, [%r46+1032];
	ld.shared.f32 	%f54, [%r46+1288];
	ld.shared.f32 	%f55, [%r46+1544];
	ld.shared.f32 	%f56, [%r46+1800];
	ld.shared.f32 	%f57, [%r46+2056];
	ld.shared.f32 	%f58, [%r46+2312];
	ld.shared.f32 	%f59, [%r46+2568];
	ld.shared.f32 	%f60, [%r46+2824];
	ld.shared.f32 	%f61, [%r46+3080];
	ld.shared.f32 	%f62, [%r46+3336];
	ld.shared.f32 	%f63, [%r46+3592];
	ld.shared.f32 	%f64, [%r46+3848];
	ld.shared.f32 	%f65, [%r46+12];
	ld.shared.f32 	%f66, [%r46+268];
	ld.shared.f32 	%f67, [%r46+524];
	ld.shared.f32 	%f68, [%r46+780];
	ld.shared.f32 	%f69, [%r46+1036];
	ld.shared.f32 	%f70, [%r46+1292];
	ld.shared.f32 	%f71, [%r46+1548];
	ld.shared.f32 	%f72, [%r46+1804];
	ld.shared.f32 	%f73, [%r46+2060];
	ld.shared.f32 	%f74, [%r46+2316];
	ld.shared.f32 	%f75, [%r46+2572];
	ld.shared.f32 	%f76, [%r46+2828];
	ld.shared.f32 	%f77, [%r46+3084];
	ld.shared.f32 	%f78, [%r46+3340];
	ld.shared.f32 	%f79, [%r46+3596];
	ld.shared.f32 	%f80, [%r46+3852];
	mov.b32 	%r82, 32;
	mov.b64 	%rd54, 0;
$L__BB0_7:
	add.s64 	%rd27, %rd1, %rd54;
	mov.u32 	%r47, %tid.y;
	shl.b32 	%r48, %r47, 8;
	mov.u32 	%r49, _ZZN5RGemm12sgemm_kernelILi16ELi16ELi16ELi4ELi4EEEvPKfS2_PfiiiffE2sA;
	add.s32 	%r50, %r49, %r48;
	add.s32 	%r51, %r50, %r82;
	ld.local.v4.f32 	{%f108, %f109, %f110, %f111}, [%rd27];
	ld.shared.f32 	%f112, [%r51+-32];
	fma.rn.f32 	%f113, %f112, %f17, %f108;
	ld.shared.f32 	%f114, [%r51+-28];
	fma.rn.f32 	%f115, %f114, %f18, %f113;
	ld.shared.f32 	%f116, [%r51+-24];
	fma.rn.f32 	%f117, %f116, %f19, %f115;
	ld.shared.f32 	%f118, [%r51+-20];
	fma.rn.f32 	%f119, %f118, %f20, %f117;
	ld.shared.f32 	%f120, [%r51+-16];
	fma.rn.f32 	%f121, %f120, %f21, %f119;
	ld.shared.f32 	%f122, [%r51+-12];
	fma.rn.f32 	%f123, %f122, %f22, %f121;
	ld.shared.f32 	%f124, [%r51+-8];
	fma.rn.f32 	%f125, %f124, %f23, %f123;
	ld.shared.f32 	%f126, [%r51+-4];
	fma.rn.f32 	%f127, %f126, %f24, %f125;
	ld.shared.f32 	%f128, [%r51];
	fma.rn.f32 	%f129, %f128, %f25, %f127;
	ld.shared.f32 	%f130, [%r51+4];
	fma.rn.f32 	%f131, %f130, %f26, %f129;
	ld.shared.f32 	%f132, [%r51+8];
	fma.rn.f32 	%f133, %f132, %f27, %f131;
	ld.shared.f32 	%f134, [%r51+12];
	fma.rn.f32 	%f135, %f134, %f28, %f133;
	ld.shared.f32 	%f136, [%r51+16];
	fma.rn.f32 	%f137, %f136, %f29, %f135;
	ld.shared.f32 	%f138, [%r51+20];
	fma.rn.f32 	%f139, %f138, %f30, %f137;
	ld.shared.f32 	%f140, [%r51+24];
	fma.rn.f32 	%f141, %f140, %f31, %f139;
	ld.shared.f32 	%f142, [%r51+28];
	fma.rn.f32 	%f143, %f142, %f32, %f141;
	fma.rn.f32 	%f144, %f112, %f33, %f109;
	fma.rn.f32 	%f145, %f114, %f34, %f144;
	fma.rn.f32 	%f146, %f116, %f35, %f145;
	fma.rn.f32 	%f147, %f118, %f36, %f146;
	fma.rn.f32 	%f148, %f120, %f37, %f147;
	fma.rn.f32 	%f149, %f122, %f38, %f148;
	fma.rn.f32 	%f150, %f124, %f39, %f149;
	fma.rn.f32 	%f151, %f126, %f40, %f150;
	fma.rn.f32 	%f152, %f128, %f41, %f151;
	fma.rn.f32 	%f153, %f130, %f42, %f152;
	fma.rn.f32 	%f154, %f132, %f43, %f153;
	fma.rn.f32 	%f155, %f134, %f44, %f154;
	fma.rn.f32 	%f156, %f136, %f45, %f155;
	fma.rn.f32 	%f157, %f138, %f46, %f156;
	fma.rn.f32 	%f158, %f140, %f47, %f157;
	fma.rn.f32 	%f159, %f142, %f48, %f158;
	fma.rn.f32 	%f160, %f112, %f49, %f110;
	fma.rn.f32 	%f161, %f114, %f50, %f160;
	fma.rn.f32 	%f162, %f116, %f51, %f161;
	fma.rn.f32 	%f163, %f118, %f52, %f162;
	fma.rn.f32 	%f164, %f120, %f53, %f163;
	fma.rn.f32 	%f165, %f122, %f54, %f164;
	fma.rn.f32 	%f166, %f124, %f55, %f165;
	fma.rn.f32 	%f167, %f126, %f56, %f166;
	fma.rn.f32 	%f168, %f128, %f57, %f167;
	fma.rn.f32 	%f169, %f130, %f58, %f168;
	fma.rn.f32 	%f170, %f132, %f59, %f169;
	fma.rn.f32 	%f171, %f134, %f60, %f170;
	fma.rn.f32 	%f172, %f136, %f61, %f171;
	fma.rn.f32 	%f173, %f138, %f62, %f172;
	fma.rn.f32 	%f174, %f140, %f63, %f173;
	fma.rn.f32 	%f175, %f142, %f64, %f174;
	fma.rn.f32 	%f176, %f112, %f65, %f111;
	fma.rn.f32 	%f177, %f114, %f66, %f176;
	fma.rn.f32 	%f178, %f116, %f67, %f177;
	fma.rn.f32 	%f179, %f118, %f68, %f178;
	fma.rn.f32 	%f180, %f120, %f69, %f179;
	fma.rn.f32 	%f181, %f122, %f70, %f180;
	fma.rn.f32 	%f182, %f124, %f71, %f181;
	fma.rn.f32 	%f183, %f126, %f72, %f182;
	fma.rn.f32 	%f184, %f128, %f73, %f183;
	fma.rn.f32 	%f185, %f130, %f74, %f184;
	fma.rn.f32 	%f186, %f132, %f75, %f185;
	fma.rn.f32 	%f187, %f134, %f76, %f186;
	fma.rn.f32 	%f188, %f136, %f77, %f187;
	fma.rn.f32 	%f189, %f138, %f78, %f188;
	fma.rn.f32 	%f190, %f140, %f79, %f189;
	fma.rn.f32 	%f191, %f142, %f80, %f190;
	st.local.v4.f32 	[%rd27], {%f143, %f159, %f175, %f191};
	add.s32 	%r82, %r82, 64;
	add.s64 	%rd54, %rd54, 16;
	setp.ne.s32 	%p4, %r82, 288;
	@%p4 bra 	$L__BB0_7;
	ld.param.u32 	%r80, [_ZN5RGemm12sgemm_kernelILi16ELi16ELi16ELi4ELi4EEEvPKfS2_Pfiiiff_param_5];
	add.s32 	%r81, %r81, 16;
	setp.lt.s32 	%p5, %r81, %r80;
	@%p5 bra 	$L__BB0_2;
	ld.local.v4.f32 	{%f257, %f256, %f255, %f254}, [%rd1];
	ld.local.v4.f32 	{%f253, %f252, %f251, %f250}, [%rd1+16];
	ld.local.v4.f32 	{%f249, %f248, %f247, %f246}, [%rd1+32];
	ld.local.v4.f32 	{%f245, %f244, %f243, %f242}, [%rd1+48];
$L__BB0_10:
	ld.param.f32 	%f241, [_ZN5RGemm12sgemm_kernelILi16ELi16ELi16ELi4ELi4EEEvPKfS2_Pfiiiff_param_7];
	ld.param.f32 	%f240, [_ZN5RGemm12sgemm_kernelILi16ELi16ELi16ELi4ELi4EEEvPKfS2_Pfiiiff_param_6];
	ld.param.u32 	%r78, [_ZN5RGemm12sgemm_kernelILi16ELi16ELi16ELi4ELi4EEEvPKfS2_Pfiiiff_param_4];
	ld.param.u64 	%rd53, [_ZN5RGemm12sgemm_kernelILi16ELi16ELi16ELi4ELi4EEEvPKfS2_Pfiiiff_param_2];
	cvta.to.global.u64 	%rd28, %rd53;
	mov.u32 	%r52, %tid.y;
	shl.b32 	%r53, %r52, 2;
	mov.u32 	%r54, %ctaid.y;
	mov.u32 	%r55, %ntid.y;
	mul.lo.s32 	%r56, %r54, %r55;
	shl.b32 	%r57, %r56, 2;
	add.s32 	%r58, %r57, %r53;
	mov.u32 	%r59, %tid.x;
	shl.b32 	%r60, %r59, 2;
	mov.u32 	%r61, %ctaid.x;
	mov.u32 	%r62, %ntid.x;
	mul.lo.s32 	%r63, %r61, %r62;
	shl.b32 	%r64, %r63, 2;
	add.s32 	%r65, %r64, %r60;
	mad.lo.s32 	%r66, %r58, %r78, %r65;
	mul.wide.u32 	%rd29, %r66, 4;
	add.s64 	%rd30, %rd28, %rd29;
	ld.global.f32 	%f192, [%rd30];
	mul.f32 	%f193, %f241, %f192;
	fma.rn.f32 	%f194, %f240, %f257, %f193;
	st.global.f32 	[%rd30], %f194;
	ld.global.f32 	%f195, [%rd30+4];
	mul.f32 	%f196, %f241, %f195;
	fma.rn.f32 	%f197, %f240, %f256, %f196;
	st.global.f32 	[%rd30+4], %f197;
	ld.global.f32 	%f198, [%rd30+8];
	mul.f32 	%f199, %f241, %f198;
	fma.rn.f32 	%f200, %f240, %f255, %f199;
	st.global.f32 	[%rd30+8], %f200;
	ld.global.f32 	%f201, [%rd30+12];
	mul.f32 	%f202, %f241, %f201;
	fma.rn.f32 	%f203, %f240, %f254, %f202;
	st.global.f32 	[%rd30+12], %f203;
	add.s32 	%r67, %r66, %r78;
	mul.wide.u32 	%rd31, %r67, 4;
	add.s64 	%rd32, %rd28, %rd31;
	ld.global.f32 	%f204, [%rd32];
	mul.f32 	%f205, %f241, %f204;
	fma.rn.f32 	%f206, %f240, %f253, %f205;
	st.global.f32 	[%rd32], %f206;
	add.s32 	%r68, %r67, 1;
	mul.wide.u32 	%rd33, %r68, 4;
	add.s64 	%rd34, %rd28, %rd33;
	ld.global.f32 	%f207, [%rd34];
	mul.f32 	%f208, %f241, %f207;
	fma.rn.f32 	%f209, %f240, %f252, %f208;
	st.global.f32 	[%rd34], %f209;
	add.s32 	%r69, %r67, 2;
	mul.wide.u32 	%rd35, %r69, 4;
	add.s64 	%rd36, %rd28, %rd35;
	ld.global.f32 	%f210, [%rd36];
	mul.f32 	%f211, %f241, %f210;
	fma.rn.f32 	%f212, %f240, %f251, %f211;
	st.global.f32 	[%rd36], %f212;
	add.s32 	%r70, %r67, 3;
	mul.wide.u32 	%rd37, %r70, 4;
	add.s64 	%rd38, %rd28, %rd37;
	ld.global.f32 	%f213, [%rd38];
	mul.f32 	%f214, %f241, %f213;
	fma.rn.f32 	%f215, %f240, %f250, %f214;
	st.global.f32 	[%rd38], %f215;
	add.s32 	%r71, %r67, %r78;
	mul.wide.u32 	%rd39, %r71, 4;
	add.s64 	%rd40, %rd28, %rd39;
	ld.global.f32 	%f216, [%rd40];
	mul.f32 	%f217, %f241, %f216;
	fma.rn.f32 	%f218, %f240, %f249, %f217;
	st.global.f32 	[%rd40], %f218;
	ld.global.f32 	%f219, [%rd40+4];
	mul.f32 	%f220, %f241, %f219;
	fma.rn.f32 	%f221, %f240, %f248, %f220;
	st.global.f32 	[%rd40+4], %f221;
	add.s32 	%r72, %r69, %r78;
	mul.wide.u32 	%rd41, %r72, 4;
	add.s64 	%rd42, %rd28, %rd41;
	ld.global.f32 	%f222, [%rd42];
	mul.f32 	%f223, %f241, %f222;
	fma.rn.f32 	%f224, %f240, %f247, %f223;
	st.global.f32 	[%rd42], %f224;
	ld.global.f32 	%f225, [%rd42+4];
	mul.f32 	%f226, %f241, %f225;
	fma.rn.f32 	%f227, %f240, %f246, %f226;
	st.global.f32 	[%rd42+4], %f227;
	add.s32 	%r73, %r71, %r78;
	mul.wide.u32 	%rd43, %r73, 4;
	add.s64 	%rd44, %rd28, %rd43;
	ld.global.f32 	%f228, [%rd44];
	mul.f32 	%f229, %f241, %f228;
	fma.rn.f32 	%f230, %f240, %f245, %f229;
	st.global.f32 	[%rd44], %f230;
	add.s32 	%r74, %r73, 1;
	mul.wide.u32 	%rd45, %r74, 4;
	add.s64 	%rd46, %rd28, %rd45;
	ld.global.f32 	%f231, [%rd46];
	mul.f32 	%f232, %f241, %f231;
	fma.rn.f32 	%f233, %f240, %f244, %f232;
	st.global.f32 	[%rd46], %f233;
	add.s32 	%r75, %r73, 2;
	mul.wide.u32 	%rd47, %r75, 4;
	add.s64 	%rd48, %rd28, %rd47;
	ld.global.f32 	%f234, [%rd48];
	mul.f32 	%f235, %f241, %f234;
	fma.rn.f32 	%f236, %f240, %f243, %f235;
	st.global.f32 	[%rd48], %f236;
	add.s32 	%r76, %r73, 3;
	mul.wide.u32 	%rd49, %r76, 4;
	add.s64 	%rd50, %rd28, %rd49;
	ld.global.f32 	%f237, [%rd50];
	mul.f32 	%f238, %f241, %f237;
	fma.rn.f32 	%f239, %f240, %f242, %f238;
	st.global.f32 	[%rd50], %f239;
	ret;

}


// ===== COMPILED SASS (sm_100) =====

	.target	sm_100

	.elftype	@"ET_EXEC"


//--------------------- .note.nv.tkinfo           --------------------------
	.section	.note.nv.tkinfo,"",@"SHT_NOTE"
	.sectionflags	@"SHF_NOTE_NV_TKINFO"
	.tkinfo
        /*0018*/ 	.word	0x00000002
        /*0030*/ 	.string	""
        /*0030*/ 	.string	"ptxas"
        /*0030*/ 	.string	"Cuda compilation tools, release 13.0, V13.0.88"
        /*0030*/ 	.string	"Build cuda_13.0.r13.0/compiler.36424714_0"
        /*0030*/ 	.string	"-arch sm_100 -m 64 "



//--------------------- .note.nv.cuinfo           --------------------------
	.section	.note.nv.cuinfo,"",@"SHT_NOTE"
	.sectionflags	@"SHF_NOTE_NV_CUINFO"
        /*0018*/ 	.short	0x0002
        /*001a*/ 	.short	0x0064
        /*001c*/ 	.short	0x0082
	.zero		2


//--------------------- .nv.info                  --------------------------
	.section	.nv.info,"",@"SHT_CUDA_INFO"
	.align	4


	//----- nvinfo : EIATTR_REGCOUNT
	.align		4
        /*0000*/ 	.byte	0x04, 0x2f
        /*0002*/ 	.short	(.L_1 - .L_0)
	.align		4
.L_0:
        /*0004*/ 	.word	index@(_ZN5RGemm12sgemm_kernelILi16ELi16ELi16ELi4ELi4EEEvPKfS2_Pfiiiff)
        /*0008*/ 	.word	0x0000006a


	//----- nvinfo : EIATTR_FRAME_SIZE
	.align		4
.L_1:
        /*000c*/ 	.byte	0x04, 0x11
        /*000e*/ 	.short	(.L_3 - .L_2)
	.align		4
.L_2:
        /*0010*/ 	.word	index@(_ZN5RGemm12sgemm_kernelILi16ELi16ELi16ELi4ELi4EEEvPKfS2_Pfiiiff)
        /*0014*/ 	.word	0x00000000


	//----- nvinfo : EIATTR_MIN_STACK_SIZE
	.align		4
.L_3:
        /*0018*/ 	.byte	0x04, 0x12
        /*001a*/ 	.short	(.L_5 - .L_4)
	.align		4
.L_4:
        /*001c*/ 	.word	index@(_ZN5RGemm12sgemm_kernelILi16ELi16ELi16ELi4ELi4EEEvPKfS2_Pfiiiff)
        /*0020*/ 	.word	0x00000000
.L_5:


//--------------------- .nv.compat                --------------------------
	.section	.nv.compat,"",@"SHT_CUDA_COMPAT_INFO"
	.align	4
        /*0000*/ 	.byte	0x02, 0x09, 0x00, 0x00, 0x02, 0x02, 0x01, 0x00, 0x02, 0x05, 0x05, 0x00, 0x03, 0x07, 0x01, 0x01
        /*0010*/ 	.byte	0x02, 0x03, 0x00, 0x00, 0x02, 0x06, 0x01, 0x00, 0x04, 0x0b, 0x08, 0x00, 0x09, 0x00, 0x00, 0x00
        /*0020*/ 	.byte	0x00, 0x00, 0x00, 0x00


//--------------------- .nv.info._ZN5RGemm12sgemm_kernelILi16ELi16ELi16ELi4ELi4EEEvPKfS2_Pfiiiff --------------------------
	.section	.nv.info._ZN5RGemm12sgemm_kernelILi16ELi16ELi16ELi4ELi4EEEvPKfS2_Pfiiiff,"",@"SHT_CUDA_INFO"
	.sectionflags	@""
	.align	4


	//----- nvinfo : EIATTR_CUDA_API_VERSION
	.align		4
        /*0000*/ 	.byte	0x04, 0x37
        /*0002*/ 	.short	(.L_7 - .L_6)
.L_6:
        /*0004*/ 	.word	0x00000082


	//----- nvinfo : EIATTR_KPARAM_INFO
	.align		4
.L_7:
        /*0008*/ 	.byte	0x04, 0x17
        /*000a*/ 	.short	(.L_9 - .L_8)
.L_8:
        /*000c*/ 	.word	0x00000000
        /*0010*/ 	.short	0x0007
        /*0012*/ 	.short	0x0028
        /*0014*/ 	.byte	0x00, 0xf0, 0x11, 0x00


	//----- nvinfo : EIATTR_KPARAM_INFO
	.align		4
.L_9:
        /*0018*/ 	.byte	0x04, 0x17
        /*001a*/ 	.short	(.L_11 - .L_10)
.L_10:
        /*001c*/ 	.word	0x00000000
        /*0020*/ 	.short	0x0006
        /*0022*/ 	.short	0x0024
        /*0024*/ 	.byte	0x00, 0xf0, 0x11, 0x00


	//----- nvinfo : EIATTR_KPARAM_INFO
	.align		4
.L_11:
        /*0028*/ 	.byte	0x04, 0x17
        /*002a*/ 	.short	(.L_13 - .L_12)
.L_12:
        /*002c*/ 	.word	0x00000000
        /*0030*/ 	.short	0x0005
        /*0032*/ 	.short	0x0020
        /*0034*/ 	.byte	0x00, 0xf0, 0x11, 0x00


	//----- nvinfo : EIATTR_KPARAM_INFO
	.align		4
.L_13:
        /*0038*/ 	.byte	0x04, 0x17
        /*003a*/ 	.short	(.L_15 - .L_14)
.L_14:
        /*003c*/ 	.word	0x00000000
        /*0040*/ 	.short	0x0004
        /*0042*/ 	.short	0x001c
        /*0044*/ 	.byte	0x00, 0xf0, 0x11, 0x00


	//----- nvinfo : EIATTR_KPARAM_INFO
	.align		4
.L_15:
        /*0048*/ 	.byte	0x04, 0x17
        /*004a*/ 	.short	(.L_17 - .L_16)
.L_16:
        /*004c*/ 	.word	0x00000000
        /*0050*/ 	.short	0x0003
        /*0052*/ 	.short	0x0018
        /*0054*/ 	.byte	0x00, 0xf0, 0x11, 0x00


	//----- nvinfo : EIATTR_KPARAM_INFO
	.align		4
.L_17:
        /*0058*/ 	.byte	0x04, 0x17
        /*005a*/ 	.short	(.L_19 - .L_18)
.L_18:
        /*005c*/ 	.word	0x00000000
        /*0060*/ 	.short	0x0002
        /*0062*/ 	.short	0x0010
        /*0064*/ 	.byte	0x00, 0xf5, 0x21, 0x00


	//----- nvinfo : EIATTR_KPARAM_INFO
	.align		4
.L_19:
        /*0068*/ 	.byte	0x04, 0x17
        /*006a*/ 	.short	(.L_21 - .L_20)
.L_20:
        /*006c*/ 	.word	0x00000000
        /*0070*/ 	.short	0x0001
        /*0072*/ 	.short	0x0008
        /*0074*/ 	.byte	0x00, 0xf5, 0x21, 0x00


	//----- nvinfo : EIATTR_KPARAM_INFO
	.align		4
.L_21:
        /*0078*/ 	.byte	0x04, 0x17
        /*007a*/ 	.short	(.L_23 - .L_22)
.L_22:
        /*007c*/ 	.word	0x00000000
        /*0080*/ 	.short	0x0000
        /*0082*/ 	.short	0x0000
        /*0084*/ 	.byte	0x00, 0xf5, 0x21, 0x00


	//----- nvinfo : EIATTR_SPARSE_MMA_MASK
	.align		4
.L_23:
        /*0088*/ 	.byte	0x03, 0x50
        /*008a*/ 	.short	0x0000


	//----- nvinfo : EIATTR_MAXREG_COUNT
	.align		4
        /*008c*/ 	.byte	0x03, 0x1b
        /*008e*/ 	.short	0x00ff


	//----- nvinfo : EIATTR_NUM_BARRIERS
	.align		4
        /*0090*/ 	.byte	0x02, 0x4c
        /*0092*/ 	.byte	0x01
	.zero		1


	//----- nvinfo : EIATTR_MERCURY_ISA_VERSION
	.align		4
        /*0094*/ 	.byte	0x03, 0x5f
        /*0096*/ 	.short	0x0101


	//----- nvinfo : EIATTR_VRC_CTA_INIT_COUNT
	.align		4
        /*0098*/ 	.byte	0x02, 0x4a
	.zero		1
	.zero		1


	//----- nvinfo : EIATTR_EXIT_INSTR_OFFSETS
	.align		4
        /*009c*/ 	.byte	0x04, 0x1c
        /*009e*/ 	.short	(.L_25 - .L_24)


	//   ....[0]....
.L_24:
        /*00a0*/ 	.word	0x000014d0


	//----- nvinfo : EIATTR_CRS_STACK_SIZE
	.align		4
.L_25:
        /*00a4*/ 	.byte	0x04, 0x1e
        /*00a6*/ 	.short	(.L_27 - .L_26)
.L_26:
        /*00a8*/ 	.word	0x00000000


	//----- nvinfo : EIATTR_CBANK_PARAM_SIZE
	.align		4
.L_27:
        /*00ac*/ 	.byte	0x03, 0x19
        /*00ae*/ 	.short	0x002c


	//----- nvinfo : EIATTR_PARAM_CBANK
	.align		4
        /*00b0*/ 	.byte	0x04, 0x0a
        /*00b2*/ 	.short	(.L_29 - .L_28)
	.align		4
.L_28:
        /*00b4*/ 	.word	index@(.nv.constant0._ZN5RGemm12sgemm_kernelILi16ELi16ELi16ELi4ELi4EEEvPKfS2_Pfiiiff)
        /*00b8*/ 	.short	0x0380
        /*00ba*/ 	.short	0x002c


	//----- nvinfo : EIATTR_SW_WAR
	.align		4
.L_29:
        /*00bc*/ 	.byte	0x04, 0x36
        /*00be*/ 	.short	(.L_31 - .L_30)
.L_30:
        /*00c0*/ 	.word	0x00000008
.L_31:


//--------------------- .nv.callgraph             --------------------------
	.section	.nv.callgraph,"",@"SHT_CUDA_CALLGRAPH"
	.align	4
	.sectionentsize	8
	.align		4
        /*0000*/ 	.word	0x00000000
	.align		4
        /*0004*/ 	.word	0xffffffff
	.align		4
        /*0008*/ 	.word	0x00000000
	.align		4
        /*000c*/ 	.word	0xfffffffe
	.align		4
        /*0010*/ 	.word	0x00000000
	.align		4
        /*0014*/ 	.word	0xfffffffd
	.align		4
        /*0018*/ 	.word	0x00000000
	.align		4
        /*001c*/ 	.word	0xfffffffc


//--------------------- .text._ZN5RGemm12sgemm_kernelILi16ELi16ELi16ELi4ELi4EEEvPKfS2_Pfiiiff --------------------------
	.section	.text._ZN5RGemm12sgemm_kernelILi16ELi16ELi16ELi4ELi4EEEvPKfS2_Pfiiiff,"ax",@progbits
	.align	128
        .global         _ZN5RGemm12sgemm_kernelILi16ELi16ELi16ELi4ELi4EEEvPKfS2_Pfiiiff
        .type           _ZN5RGemm12sgemm_kernelILi16ELi16ELi16ELi4ELi4EEEvPKfS2_Pfiiiff,@function
        .size           _ZN5RGemm12sgemm_kernelILi16ELi16ELi16ELi4ELi4EEEvPKfS2_Pfiiiff,(.L_x_8 - _ZN5RGemm12sgemm_kernelILi16ELi16ELi16ELi4ELi4EEEvPKfS2_Pfiiiff)
        .other          _ZN5RGemm12sgemm_kernelILi16ELi16ELi16ELi4ELi4EEEvPKfS2_Pfiiiff,@"STO_CUDA_ENTRY STV_DEFAULT"
_ZN5RGemm12sgemm_kernelILi16ELi16ELi16ELi4ELi4EEEvPKfS2_Pfiiiff:
.text._ZN5RGemm12sgemm_kernelILi16ELi16ELi16ELi4ELi4EEEvPKfS2_Pfiiiff:
[----:B------:R-:W-:Y:S01]  /*0000*/  LDC R1, c[0x0][0x37c] ;  /* 0x0000df00ff017b82 */ /* 0x000fe20000000800 */
[----:B------:R-:W0:Y:S01]  /*0010*/  LDCU UR4, c[0x0][0x3a0] ;  /* 0x00007400ff0477ac */ /* 0x000e220008000800 */
[----:B------:R-:W-:Y:S01]  /*0020*/  HFMA2 R0, -RZ, RZ, 0, 0 ;  /* 0x00000000ff007431 */ /* 0x000fe200000001ff */
[----:B------:R-:W-:Y:S02]  /*0030*/  CS2R R10, SRZ ;  /* 0x00000000000a7805 */ /* 0x000fe4000001ff00 */
[----:B------:R-:W-:Y:S02]  /*0040*/  CS2R R84, SRZ ;  /* 0x0000000000547805 */ /* 0x000fe4000001ff00 */
[----:B------:R-:W-:Y:S02]  /*0050*/  CS2R R86, SRZ ;  /* 0x0000000000567805 */ /* 0x000fe4000001ff00 */
[----:B------:R-:W-:Y:S02]  /*0060*/  CS2R R88, SRZ ;  /* 0x0000000000587805 */ /* 0x000fe4000001ff00 */
[----:B------:R-:W-:-:S02]  /*0070*/  CS2R R90, SRZ ;  /* 0x00000000005a7805 */ /* 0x000fc4000001ff00 */
[----:B------:R-:W-:Y:S02]  /*0080*/  CS2R R92, SRZ ;  /* 0x00000000005c7805 */ /* 0x000fe4000001ff00 */
[----:B------:R-:W-:Y:S02]  /*0090*/  CS2R R94, SRZ ;  /* 0x00000000005e7805 */ /* 0x000fe4000001ff00 */
[----:B------:R-:W-:Y:S01]  /*00a0*/  MOV R98, RZ ;  /* 0x000000ff00627202 */ /* 0x000fe20000000f00 */
[----:B------:R-:W1:Y:S01]  /*00b0*/  LDCU.64 UR8, c[0x0][0x358] ;  /* 0x00006b00ff0877ac */ /* 0x000e620008000a00 */
[----:B0-----:R-:W-:-:S09]  /*00c0*/  UISETP.GE.AND UP0, UPT, UR4, 0x1, UPT ;  /* 0x000000010400788c */ /* 0x001fd2000bf06270 */
[----:B------:R-:W-:Y:S05]  /*00d0*/  BRA.U !UP0, `(.L_x_0) ;  /* 0x0000000d086c7547 */ /* 0x000fea000b800000 */
[----:B------:R-:W0:Y:S01]  /*00e0*/  S2R R96, SR_TID.Y ;  /* 0x0000000000607919 */ /* 0x000e220000002200 */
[----:B------:R-:W2:Y:S01]  /*00f0*/  S2UR UR10, SR_CTAID.Y ;  /* 0x00000000000a79c3 */ /* 0x000ea20000002600 */
[----:B------:R-:W-:Y:S02]  /*0100*/  MOV R98, RZ ;  /* 0x000000ff00627202 */ /* 0x000fe40000000f00 */
[----:B------:R-:W-:Y:S01]  /*0110*/  CS2R R94, SRZ ;  /* 0x00000000005e7805 */ /* 0x000fe2000001ff00 */
[----:B------:R-:W3:Y:S01]  /*0120*/  S2R R97, SR_TID.X ;  /* 0x0000000000617919 */ /* 0x000ee20000002100 */
[----:B------:R-:W-:Y:S02]  /*0130*/  CS2R R92, SRZ ;  /* 0x00000000005c7805 */ /* 0x000fe4000001ff00 */
[----:B------:R-:W-:Y:S02]  /*0140*/  CS2R R90, SRZ ;  /* 0x00000000005a7805 */ /* 0x000fe4000001ff00 */
[----:B------:R-:W-:-:S02]  /*0150*/  CS2R R88, SRZ ;  /* 0x0000000000587805 */ /* 0x000fc4000001ff00 */
[----:B------:R-:W-:Y:S02]  /*0160*/  CS2R R86, SRZ ;  /* 0x0000000000567805 */ /* 0x000fe4000001ff00 */
[----:B------:R-:W-:Y:S02]  /*0170*/  CS2R R84, SRZ ;  /* 0x0000000000547805 */ /* 0x000fe4000001ff00 */
[----:B------:R-:W-:Y:S02]  /*0180*/  CS2R R2, SRZ ;  /* 0x0000000000027805 */ /* 0x000fe4000001ff00 */
[----:B------:R-:W-:Y:S01]  /*0190*/  MOV R0, RZ ;  /* 0x000000ff00007202 */ /* 0x000fe20000000f00 */
[----:B------:R-:W-:-:S06]  /*01a0*/  UMOV UR4, URZ ;  /* 0x000000ff00047c82 */ /* 0x000fcc0008000000 */
.L_x_6:
[----:B---3--:R-:W-:Y:S01]  /*01b0*/  ISETP.GE.U32.AND P0, PT, R97, 0x10, PT ;  /* 0x000000106100780c */ /* 0x008fe20003f06070 */
[----:B------:R-:W-:Y:S01]  /*01c0*/  BSSY.RECONVERGENT B0, `(.L_x_1) ;  /* 0x000001e000007945 */ /* 0x000fe20003800200 */
[----:B0-----:R-:W-:-:S11]  /*01d0*/  ISETP.GT.U32.AND P1, PT, R96, 0xf, PT ;  /* 0x0000000f6000780c */ /* 0x001fd60003f24070 */
[----:B------:R-:W-:Y:S05]  /*01e0*/  @P0 BRA `(.L_x_2) ;  /* 0x00000000006c0947 */ /* 0x000fea0003800000 */
[----:B------:R-:W2:Y:S01]  /*01f0*/  LDC R5, c[0x0][0x364] ;  /* 0x0000d900ff057b82 */ /* 0x000ea20000000800 */
[----:B------:R-:W0:Y:S01]  /*0200*/  LDCU UR5, c[0x0][0x3a0] ;  /* 0x00007400ff0577ac */ /* 0x000e220008000800 */
[----:B------:R-:W-:-:S06]  /*0210*/  IADD3 R4, PT, PT, R97, UR4, RZ ;  /* 0x0000000461047c10 */ /* 0x000fcc000fffe0ff */
[----:B------:R-:W3:Y:S01]  /*0220*/  LDC.64 R10, c[0x0][0x380] ;  /* 0x0000e000ff0a7b82 */ /* 0x000ee20000000a00 */
[----:B--2---:R-:W-:-:S05]  /*0230*/  IMAD R5, R5, UR10, R96 ;  /* 0x0000000a05057c24 */ /* 0x004fca000f8e0260 */
[----:B------:R-:W-:-:S05]  /*0240*/  SHF.L.U32 R5, R5, 0x2, RZ ;  /* 0x0000000205057819 */ /* 0x000fca00000006ff */
[----:B0-----:R-:W-:-:S05]  /*0250*/  IMAD R5, R5, UR5, R4 ;  /* 0x0000000505057c24 */ /* 0x001fca000f8e0204 */
[C---:B------:R-:W-:Y:S01]  /*0260*/  IADD3 R7, PT, PT, R5.reuse, UR5, RZ ;  /* 0x0000000505077c10 */ /* 0x040fe2000fffe0ff */
[----:B---3--:R-:W-:-:S03]  /*0270*/  IMAD.WIDE.U32 R4, R5, 0x4, R10 ;  /* 0x0000000405047825 */ /* 0x008fc600078e000a */
[C---:B------:R-:W-:Y:S01]  /*0280*/  IADD3 R9, PT, PT, R7.reuse, UR5, RZ ;  /* 0x0000000507097c10 */ /* 0x040fe2000fffe0ff */
[--C-:B------:R-:W-:Y:S02]  /*0290*/  IMAD.WIDE.U32 R6, R7, 0x4, R10.reuse ;  /* 0x0000000407067825 */ /* 0x100fe400078e000a */
[----:B-1----:R-:W2:Y:S01]  /*02a0*/  LDG.E R4, desc[UR8][R4.64] ;  /* 0x0000000804047981 */ /* 0x002ea2000c1e1900 */
[C---:B------:R-:W-:Y:S01]  /*02b0*/  IADD3 R13, PT, PT, R9.reuse, UR5, RZ ;  /* 0x00000005090d7c10 */ /* 0x040fe2000fffe0ff */
[--C-:B------:R-:W-:Y:S02]  /*02c0*/  IMAD.WIDE.U32 R8, R9, 0x4, R10.reuse ;  /* 0x0000000409087825 */ /* 0x100fe400078e000a */
[----:B------:R-:W3:Y:S02]  /*02d0*/  LDG.E R6, desc[UR8][R6.64] ;  /* 0x0000000806067981 */ /* 0x000ee4000c1e1900 */
[----:B------:R-:W-:Y:S02]  /*02e0*/  IMAD.WIDE.U32 R10, R13, 0x4, R10 ;  /* 0x000000040d0a7825 */ /* 0x000fe400078e000a */
[----:B------:R-:W4:Y:S04]  /*02f0*/  LDG.E R8, desc[UR8][R8.64] ;  /* 0x0000000808087981 */ /* 0x000f28000c1e1900 */
[----:B------:R-:W5:Y:S01]  /*0300*/  LDG.E R10, desc[UR8][R10.64] ;  /* 0x000000080a0a7981 */ /* 0x000f62000c1e1900 */
[----:B------:R-:W0:Y:S01]  /*0310*/  S2UR UR6, SR_CgaCtaId ;  /* 0x00000000000679c3 */ /* 0x000e220000008800 */
[----:B------:R-:W-:Y:S01]  /*0320*/  UMOV UR5, 0x400 ;  /* 0x0000040000057882 */ /* 0x000fe20000000000 */
[----:B------:R-:W-:Y:S01]  /*0330*/  LEA R12, R96, R97, 0x6 ;  /* 0x00000061600c7211 */ /* 0x000fe200078e30ff */
[----:B0-----:R-:W-:-:S06]  /*0340*/  ULEA UR5, UR6, UR5, 0x18 ;  /* 0x0000000506057291 */ /* 0x001fcc000f8ec0ff */
[----:B------:R-:W-:-:S05]  /*0350*/  LEA R13, R12, UR5, 0x2 ;  /* 0x000000050c0d7c11 */ /* 0x000fca000f8e10ff */
[----:B--2---:R0:W-:Y:S04]  /*0360*/  STS [R13], R4 ;  /* 0x000000040d007388 */ /* 0x0041e80000000800 */
[----:B---3--:R0:W-:Y:S04]  /*0370*/  STS [R13+0x40], R6 ;  /* 0x000040060d007388 */ /* 0x0081e80000000800 */
[----:B----4-:R0:W-:Y:S04]  /*0380*/  STS [R13+0x80], R8 ;  /* 0x000080080d007388 */ /* 0x0101e80000000800 */
[----:B-----5:R0:W-:Y:S02]  /*0390*/  STS [R13+0xc0], R10 ;  /* 0x0000c00a0d007388 */ /* 0x0201e40000000800 */
.L_x_2:
[----:B-12---:R-:W-:Y:S05]  /*03a0*/  BSYNC.RECONVERGENT B0 ;  /* 0x0000000000007941 */ /* 0x006fea0003800200 */
.L_x_1:
[----:B------:R-:W-:Y:S04]  /*03b0*/  BSSY.RECONVERGENT B0, `(.L_x_3) ;  /* 0x0000020000007945 */ /* 0x000fe80003800200 */
[----:B------:R-:W-:Y:S05]  /*03c0*/  @P1 BRA `(.L_x_4) ;  /* 0x0000000000781947 */ /* 0x000fea0003800000 */
[----:B------:R-:W1:Y:S01]  /*03d0*/  S2UR UR5, SR_CTAID.X ;  /* 0x00000000000579c3 */ /* 0x000e620000002500 */
[----:B------:R-:W2:Y:S07]  /*03e0*/  LDCU UR6, c[0x0][0x39c] ;  /* 0x00007380ff0677ac */ /* 0x000eae0008000800 */
[----:B0-----:R-:W1:Y:S08]  /*03f0*/  LDC R4, c[0x0][0x360] ;  /* 0x0000d800ff047b82 */ /* 0x001e700000000800 */
[----:B------:R-:W0:Y:S01]  /*0400*/  LDC.64 R10, c[0x0][0x388] ;  /* 0x0000e200ff0a7b82 */ /* 0x000e220000000a00 */
[----:B-1----:R-:W-:Y:S01]  /*0410*/  IMAD R5, R4, UR5, R97 ;  /* 0x0000000504057c24 */ /* 0x002fe2000f8e0261 */
[----:B------:R-:W-:-:S04]  /*0420*/  IADD3 R4, PT, PT, R96, UR4, RZ ;  /* 0x0000000460047c10 */ /* 0x000fc8000fffe0ff */
[----:B------:R-:W-:-:S05]  /*0430*/  SHF.L.U32 R5, R5, 0x2, RZ ;  /* 0x0000000205057819 */ /* 0x000fca00000006ff */
[----:B--2---:R-:W-:-:S05]  /*0440*/  IMAD R5, R4, UR6, R5 ;  /* 0x0000000604057c24 */ /* 0x004fca000f8e0205 */
[C---:B------:R-:W-:Y:S02]  /*0450*/  IADD3 R7, PT, PT, R5.reuse, 0x1, RZ ;  /* 0x0000000105077810 */ /* 0x040fe40007ffe0ff */
[C---:B------:R-:W-:Y:S02]  /*0460*/  IADD3 R9, PT, PT, R5.reuse, 0x2, RZ ;  /* 0x0000000205097810 */ /* 0x040fe40007ffe0ff */
[C---:B------:R-:W-:Y:S01]  /*0470*/  IADD3 R13, PT, PT, R5.reuse, 0x3, RZ ;  /* 0x00000003050d7810 */ /* 0x040fe20007ffe0ff */
[----:B0-----:R-:W-:-:S04]  /*0480*/  IMAD.WIDE.U32 R4, R5, 0x4, R10 ;  /* 0x0000000405047825 */ /* 0x001fc800078e000a */
[--C-:B------:R-:W-:Y:S02]  /*0490*/  IMAD.WIDE.U32 R6, R7, 0x4, R10.reuse ;  /* 0x0000000407067825 */ /* 0x100fe400078e000a */
[----:B------:R-:W2:Y:S02]  /*04a0*/  LDG.E R4, desc[UR8][R4.64] ;  /* 0x0000000804047981 */ /* 0x000ea4000c1e1900 */
        /* <DEDUP_REMOVED lines=8> */
[----:B------:R-:W-:-:S04]  /*0530*/  UIADD3 UR5, UPT, UPT, UR5, 0x1000, URZ ;  /* 0x0000100005057890 */ /* 0x000fc8000fffe0ff */
[----:B------:R-:W-:Y:S01]  /*0540*/  IMAD R12, R97, 0x3, R12 ;  /* 0x00000003610c7824 */ /* 0x000fe200078e020c */
[----:B0-----:R-:W-:-:S06]  /*0550*/  ULEA UR5, UR6, UR5, 0x18 ;  /* 0x0000000506057291 */ /* 0x001fcc000f8ec0ff */
[----:B------:R-:W-:-:S05]  /*0560*/  LEA R13, R12, UR5, 0x2 ;  /* 0x000000050c0d7c11 */ /* 0x000fca000f8e10ff */
[----:B--2---:R1:W-:Y:S04]  /*0570*/  STS [R13], R4 ;  /* 0x000000040d007388 */ /* 0x0043e80000000800 */
[----:B---3--:R1:W-:Y:S04]  /*0580*/  STS [R13+0x4], R6 ;  /* 0x000004060d007388 */ /* 0x0083e80000000800 */
[----:B----4-:R1:W-:Y:S04]  /*0590*/  STS [R13+0x8], R8 ;  /* 0x000008080d007388 */ /* 0x0103e80000000800 */
[----:B-----5:R1:W-:Y:S02]  /*05a0*/  STS [R13+0xc], R10 ;  /* 0x00000c0a0d007388 */ /* 0x0203e40000000800 */
.L_x_4:
[----:B------:R-:W-:Y:S05]  /*05b0*/  BSYNC.RECONVERGENT B0 ;  /* 0x0000000000007941 */ /* 0x000fea0003800200 */
.L_x_3:
[----:B------:R-:W2:Y:S08]  /*05c0*/  S2UR UR7, SR_CgaCtaId ;  /* 0x00000000000779c3 */ /* 0x000eb00000008800 */
[----:B------:R-:W-:Y:S01]  /*05d0*/  BAR.SYNC.DEFER_BLOCKING 0x0 ;  /* 0x0000000000007b1d */ /* 0x000fe20000010000 */
[----:B------:R-:W-:-:S05]  /*05e0*/  HFMA2 R100, -RZ, RZ, 0, 0 ;  /* 0x00000000ff647431 */ /* 0x000fca00000001ff */
[----:B------:R-:W-:Y:S02]  /*05f0*/  UMOV UR5, 0x400 ;  /* 0x0000040000057882 */ /* 0x000fe40000000000 */
[----:B------:R-:W-:Y:S01]  /*0600*/  UIADD3 UR6, UPT, UPT, UR5, 0x1000, URZ ;  /* 0x0000100005067890 */ /* 0x000fe2000fffe0ff */
[----:B------:R-:W3:Y:S03]  /*0610*/  S2R R96, SR_TID.Y ;  /* 0x0000000000607919 */ /* 0x000ee60000002200 */
[----:B--2---:R-:W-:Y:S02]  /*0620*/  ULEA UR6, UR7, UR6, 0x18 ;  /* 0x0000000607067291 */ /* 0x004fe4000f8ec0ff */
[----:B------:R-:W-:-:S04]  /*0630*/  ULEA UR5, UR7, UR5, 0x18 ;  /* 0x0000000507057291 */ /* 0x000fc8000f8ec0ff */
[----:B------:R-:W-:-:S05]  /*0640*/  LEA R68, R97, UR6, 0x4 ;  /* 0x0000000661447c11 */ /* 0x000fca000f8e20ff */
[----:B01----:R0:W1:Y:S04]  /*0650*/  LDS.128 R4, [R68] ;  /* 0x0000000044047984 */ /* 0x0030680000000c00 */
[----:B------:R0:W2:Y:S01]  /*0660*/  LDS.128 R8, [R68+0x100] ;  /* 0x0001000044087984 */ /* 0x0000a20000000c00 */
[----:B---3--:R-:W-:-:S03]  /*0670*/  LEA R99, R96, UR5, 0x8 ;  /* 0x0000000560637c11 */ /* 0x008fc6000f8e40ff */
[----:B------:R0:W3:Y:S01]  /*0680*/  LDS.128 R12, [R68+0x200] ;  /* 0x00020000440c7984 */ /* 0x0000e20000000c00 */
[----:B------:R-:W-:-:S03]  /*0690*/  UMOV UR5, 0x20 ;  /* 0x0000002000057882 */ /* 0x000fc60000000000 */
[----:B------:R0:W4:Y:S04]  /*06a0*/  LDS.128 R16, [R68+0x300] ;  /* 0x0003000044107984 */ /* 0x0001280000000c00 */
[----:B------:R0:W0:Y:S04]  /*06b0*/  LDS.128 R20, [R68+0x400] ;  /* 0x0004000044147984 */ /* 0x0000280000000c00 */
        /* <DEDUP_REMOVED lines=10> */
[----:B-1234-:R0:W0:Y:S02]  /*0760*/  LDS.128 R64, [R68+0xf00] ;  /* 0x000f000044407984 */ /* 0x01e0240000000c00 */
.L_x_5:
[----:B0-----:R-:W0:Y:S01]  /*0770*/  LDS.128 R68, [R99+UR5+-0x20] ;  /* 0xffffe00563447984 */ /* 0x001e220008000c00 */
[C---:B------:R-:W-:Y:S02]  /*0780*/  ISETP.EQ.AND P0, PT, R100.reuse, RZ, PT ;  /* 0x000000ff6400720c */ /* 0x040fe40003f02270 */
[C---:B------:R-:W-:Y:S01]  /*0790*/  ISETP.EQ.AND P1, PT, R100.reuse, 0x10, PT ;  /* 0x000000106400780c */ /* 0x040fe20003f22270 */
[----:B------:R-:W1:Y:S01]  /*07a0*/  LDS.128 R72, [R99+UR5+-0x10] ;  /* 0xfffff00563487984 */ /* 0x000e620008000c00 */
[C---:B------:R-:W-:Y:S02]  /*07b0*/  ISETP.EQ.AND P2, PT, R100.reuse, 0x20, PT ;  /* 0x000000206400780c */ /* 0x040fe40003f42270 */
[C---:B------:R-:W-:Y:S01]  /*07c0*/  ISETP.EQ.AND P3, PT, R100.reuse, 0x30, PT ;  /* 0x000000306400780c */ /* 0x040fe20003f62270 */
[----:B------:R-:W2:Y:S01]  /*07d0*/  LDS.128 R76, [R99+UR5] ;  /* 0x00000005634c7984 */ /* 0x000ea20008000c00 */
[----:B------:R-:W-:-:S05]  /*07e0*/  IADD3 R100, PT, PT, R100, 0x10, RZ ;  /* 0x0000001064647810 */ /* 0x000fca0007ffe0ff */
[----:B------:R-:W-:Y:S02]  /*07f0*/  @P0 MOV R83, R95 ;  /* 0x0000005f00530202 */ /* 0x000fe40000000f00 */
[----:B------:R-:W-:Y:S02]  /*0800*/  @P0 MOV R81, R98 ;  /* 0x0000006200510202 */ /* 0x000fe40000000f00 */
[----:B------:R-:W-:Y:S02]  /*0810*/  @P0 MOV R101, R94 ;  /* 0x0000005e00650202 */ /* 0x000fe40000000f00 */
[----:B------:R-:W-:Y:S02]  /*0820*/  @P0 MOV R80, R93 ;  /* 0x0000005d00500202 */ /* 0x000fe40000000f00 */
[----:B------:R-:W-:Y:S02]  /*0830*/  @P1 MOV R83, R91 ;  /* 0x0000005b00531202 */ /* 0x000fe40000000f00 */
[----:B------:R-:W-:-:S02]  /*0840*/  @P1 MOV R81, R92 ;  /* 0x0000005c00511202 */ /* 0x000fc40000000f00 */
        /* <DEDUP_REMOVED lines=8> */
[----:B------:R-:W-:Y:S01]  /*08d0*/  @P3 MOV R101, R2 ;  /* 0x0000000200653202 */ /* 0x000fe20000000f00 */
[----:B0-----:R-:W-:Y:S01]  /*08e0*/  FFMA R82, R68, R5, R83 ;  /* 0x0000000544527223 */ /* 0x001fe20000000053 */
[----:B------:R-:W-:Y:S01]  /*08f0*/  @P3 MOV R80, R0 ;  /* 0x0000000000503202 */ /* 0x000fe20000000f00 */
[----:B------:R-:W-:Y:S02]  /*0900*/  FFMA R81, R4, R68, R81 ;  /* 0x0000004404517223 */ /* 0x000fe40000000051 */
[C---:B------:R-:W-:Y:S02]  /*0910*/  FFMA R83, R68.reuse, R6, R101 ;  /* 0x0000000644537223 */ /* 0x040fe40000000065 */
[----:B------:R-:W-:Y:S01]  /*0920*/  FFMA R80, R68, R7, R80 ;  /* 0x0000000744507223 */ /* 0x000fe20000000050 */
[-C--:B------:R-:W-:Y:S01]  /*0930*/  FFMA R101, R8, R69.reuse, R81 ;  /* 0x0000004508657223 */ /* 0x080fe20000000051 */
[-C--:B------:R-:W-:Y:S01]  /*0940*/  FFMA R68, R9, R69.reuse, R82 ;  /* 0x0000004509447223 */ /* 0x080fe20000000052 */
[-C--:B------:R-:W-:Y:S01]  /*0950*/  FFMA R103, R10, R69.reuse, R83 ;  /* 0x000000450a677223 */ /* 0x080fe20000000053 */
[----:B------:R-:W-:Y:S01]  /*0960*/  FFMA R102, R11, R69, R80 ;  /* 0x000000450b667223 */ /* 0x000fe20000000050 */
[-C--:B------:R-:W-:Y:S01]  /*0970*/  FFMA R101, R12, R70.reuse, R101 ;  /* 0x000000460c657223 */ /* 0x080fe20000000065 */
[----:B------:R-:W0:Y:S01]  /*0980*/  LDS.128 R80, [R99+UR5+0x10] ;  /* 0x0000100563507984 */ /* 0x000e220008000c00 */
[-C--:B------:R-:W-:Y:S01]  /*0990*/  FFMA R68, R13, R70.reuse, R68 ;  /* 0x000000460d447223 */ /* 0x080fe20000000044 */
[-C--:B------:R-:W-:Y:S01]  /*09a0*/  FFMA R103, R14, R70.reuse, R103 ;  /* 0x000000460e677223 */ /* 0x080fe20000000067 */
[----:B------:R-:W-:Y:S01]  /*09b0*/  FFMA R102, R15, R70, R102 ;  /* 0x000000460f667223 */ /* 0x000fe20000000066 */
[-C--:B------:R-:W-:Y:S01]  /*09c0*/  FFMA R101, R16, R71.reuse, R101 ;  /* 0x0000004710657223 */ /* 0x080fe20000000065 */
[-C--:B------:R-:W-:Y:S01]  /*09d0*/  FFMA R69, R17, R71.reuse, R68 ;  /* 0x0000004711457223 */ /* 0x080fe20000000044 */
[-C--:B------:R-:W-:Y:S01]  /*09e0*/  FFMA R103, R18, R71.reuse, R103 ;  /* 0x0000004712677223 */ /* 0x080fe20000000067 */
[----:B------:R-:W-:Y:S01]  /*09f0*/  FFMA R102, R19, R71, R102 ;  /* 0x0000004713667223 */ /* 0x000fe20000000066 */
[----:B-1----:R-:W-:Y:S01]  /*0a00*/  FFMA R101, R20, R72, R101 ;  /* 0x0000004814657223 */ /* 0x002fe20000000065 */
[C---:B------:R-:W-:Y:S01]  /*0a10*/  FFMA R68, R72.reuse, R21, R69 ;  /* 0x0000001548447223 */ /* 0x040fe20000000045 */
[C---:B------:R-:W-:Y:S01]  /*0a20*/  FFMA R103, R72.reuse, R22, R103 ;  /* 0x0000001648677223 */ /* 0x040fe20000000067 */
[----:B------:R-:W-:Y:S01]  /*0a30*/  FFMA R102, R72, R23, R102 ;  /* 0x0000001748667223 */ /* 0x000fe20000000066 */
[-C--:B------:R-:W-:Y:S01]  /*0a40*/  FFMA R101, R24, R73.reuse, R101 ;  /* 0x0000004918657223 */ /* 0x080fe20000000065 */
[-C--:B------:R-:W-:Y:S01]  /*0a50*/  FFMA R68, R25, R73.reuse, R68 ;  /* 0x0000004919447223 */ /* 0x080fe20000000044 */
[-C--:B------:R-:W-:Y:S01]  /*0a60*/  FFMA R103, R26, R73.reuse, R103 ;  /* 0x000000491a677223 */ /* 0x080fe20000000067 */
        /* <DEDUP_REMOVED lines=9> */
[----:B--2---:R-:W-:Y:S01]  /*0b00*/  FFMA R101, R36, R76, R101 ;  /* 0x0000004c24657223 */ /* 0x004fe20000000065 */
        /* <DEDUP_REMOVED lines=15> */
[----:B0-----:R-:W-:Y:S01]  /*0c00*/  FFMA R101, R52, R80, R101 ;  /* 0x0000005034657223 */ /* 0x001fe20000000065 */
[C---:B------:R-:W-:Y:S01]  /*0c10*/  FFMA R68, R80.reuse, R53, R69 ;  /* 0x0000003550447223 */ /* 0x040fe20000000045 */
[C---:B------:R-:W-:Y:S01]  /*0c20*/  FFMA R103, R80.reuse, R54, R103 ;  /* 0x0000003650677223 */ /* 0x040fe20000000067 */
[----:B------:R-:W-:Y:S01]  /*0c30*/  FFMA R102, R80, R55, R102 ;  /* 0x0000003750667223 */ /* 0x000fe20000000066 */
[----:B------:R-:W-:Y:S01]  /*0c40*/  UIADD3 UR5, UPT, UPT, UR5, 0x40, URZ ;  /* 0x0000004005057890 */ /* 0x000fe2000fffe0ff */
[-C--:B------:R-:W-:Y:S01]  /*0c50*/  FFMA R101, R56, R81.reuse, R101 ;  /* 0x0000005138657223 */ /* 0x080fe20000000065 */
[-C--:B------:R-:W-:Y:S01]  /*0c60*/  FFMA R68, R57, R81.reuse, R68 ;  /* 0x0000005139447223 */ /* 0x080fe20000000044 */
[-C--:B------:R-:W-:Y:S01]  /*0c70*/  FFMA R103, R58, R81.reuse, R103 ;  /* 0x000000513a677223 */ /* 0x080fe20000000067 */
[----:B------:R-:W-:Y:S01]  /*0c80*/  FFMA R102, R59, R81, R102 ;  /* 0x000000513b667223 */ /* 0x000fe20000000066 */
[----:B------:R-:W-:Y:S01]  /*0c90*/  UISETP.NE.AND UP0, UPT, UR5, 0x120, UPT ;  /* 0x000001200500788c */ /* 0x000fe2000bf05270 */
[-C--:B------:R-:W-:Y:S01]  /*0ca0*/  FFMA R101, R60, R82.reuse, R101 ;  /* 0x000000523c657223 */ /* 0x080fe20000000065 */
[-C--:B------:R-:W-:Y:S01]  /*0cb0*/  FFMA R68, R61, R82.reuse, R68 ;  /* 0x000000523d447223 */ /* 0x080fe20000000044 */
[-C--:B------:R-:W-:Y:S01]  /*0cc0*/  FFMA R103, R62, R82.reuse, R103 ;  /* 0x000000523e677223 */ /* 0x080fe20000000067 */
[----:B------:R-:W-:Y:S01]  /*0cd0*/  FFMA R102, R63, R82, R102 ;  /* 0x000000523f667223 */ /* 0x000fe20000000066 */
[-C--:B------:R-:W-:Y:S01]  /*0ce0*/  FFMA R101, R64, R83.reuse, R101 ;  /* 0x0000005340657223 */ /* 0x080fe20000000065 */
[-C--:B------:R-:W-:Y:S01]  /*0cf0*/  FFMA R68, R65, R83.reuse, R68 ;  /* 0x0000005341447223 */ /* 0x080fe20000000044 */
[-C--:B------:R-:W-:Y:S01]  /*0d00*/  FFMA R103, R66, R83.reuse, R103 ;  /* 0x0000005342677223 */ /* 0x080fe20000000067 */
[----:B------:R-:W-:-:S02]  /*0d10*/  FFMA R102, R67, R83, R102 ;  /* 0x0000005343667223 */ /* 0x000fc40000000066 */
[-C--:B------:R-:W-:Y:S02]  /*0d20*/  @P0 MOV R98, R101.reuse ;  /* 0x0000006500620202 */ /* 0x080fe40000000f00 */
[-C--:B------:R-:W-:Y:S02]  /*0d30*/  @P1 MOV R92, R101.reuse ;  /* 0x00000065005c1202 */ /* 0x080fe40000000f00 */
[-C--:B------:R-:W-:Y:S02]  /*0d40*/  @P2 MOV R88, R101.reuse ;  /* 0x0000006500582202 */ /* 0x080fe40000000f00 */
[----:B------:R-:W-:Y:S02]  /*0d50*/  @P3 MOV R84, R101 ;  /* 0x0000006500543202 */ /* 0x000fe40000000f00 */
[-C--:B------:R-:W-:Y:S02]  /*0d60*/  @P0 MOV R95, R68.reuse ;  /* 0x00000044005f0202 */ /* 0x080fe40000000f00 */
[----:B------:R-:W-:-:S02]  /*0d70*/  @P1 MOV R91, R68 ;  /* 0x00000044005b1202 */ /* 0x000fc40000000f00 */
[-C--:B------:R-:W-:Y:S02]  /*0d80*/  @P2 MOV R87, R68.reuse ;  /* 0x0000004400572202 */ /* 0x080fe40000000f00 */
[----:B------:R-:W-:Y:S02]  /*0d90*/  @P3 MOV R3, R68 ;  /* 0x0000004400033202 */ /* 0x000fe40000000f00 */
[-C--:B------:R-:W-:Y:S02]  /*0da0*/  @P0 MOV R94, R103.reuse ;  /* 0x00000067005e0202 */ /* 0x080fe40000000f00 */
[-C--:B------:R-:W-:Y:S02]  /*0db0*/  @P1 MOV R90, R103.reuse ;  /* 0x00000067005a1202 */ /* 0x080fe40000000f00 */
[-C--:B------:R-:W-:Y:S02]  /*0dc0*/  @P2 MOV R86, R103.reuse ;  /* 0x0000006700562202 */ /* 0x080fe40000000f00 */
[----:B------:R-:W-:-:S02]  /*0dd0*/  @P3 MOV R2, R103 ;  /* 0x0000006700023202 */ /* 0x000fc40000000f00 */
[-C--:B------:R-:W-:Y:S02]  /*0de0*/  @P0 MOV R93, R102.reuse ;  /* 0x00000066005d0202 */ /* 0x080fe40000000f00 */
[-C--:B------:R-:W-:Y:S02]  /*0df0*/  @P1 MOV R89, R102.reuse ;  /* 0x0000006600591202 */ /* 0x080fe40000000f00 */
[-C--:B------:R-:W-:Y:S02]  /*0e00*/  @P2 MOV R85, R102.reuse ;  /* 0x0000006600552202 */ /* 0x080fe40000000f00 */
[----:B------:R-:W-:Y:S01]  /*0e10*/  @P3 MOV R0, R102 ;  /* 0x0000006600003202 */ /* 0x000fe20000000f00 */
[----:B------:R-:W-:Y:S06]  /*0e20*/  BRA.U UP0, `(.L_x_5) ;  /* 0xfffffff900507547 */ /* 0x000fec000b83ffff */
[----:B------:R-:W0:Y:S01]  /*0e30*/  LDCU UR5, c[0x0][0x3a0] ;  /* 0x00007400ff0577ac */ /* 0x000e220008000800 */
[----:B------:R-:W-:-:S04]  /*0e40*/  UIADD3 UR4, UPT, UPT, UR4, 0x10, URZ ;  /* 0x0000001004047890 */ /* 0x000fc8000fffe0ff */
[----:B0-----:R-:W-:-:S09]  /*0e50*/  UISETP.GE.AND UP0, UPT, UR4, UR5, UPT ;  /* 0x000000050400728c */ /* 0x001fd2000bf06270 */
[----:B------:R-:W-:Y:S05]  /*0e60*/  BRA.U !UP0, `(.L_x_6) ;  /* 0xfffffff108d07547 */ /* 0x000fea000b83ffff */
[----:B------:R-:W-:Y:S02]  /*0e70*/  MOV R11, R3 ;  /* 0x00000003000b7202 */ /* 0x000fe40000000f00 */
[----:B------:R-:W-:-:S07]  /*0e80*/  MOV R10, R2 ;  /* 0x00000002000a7202 */ /* 0x000fce0000000f00 */
.L_x_0:
[----:B------:R-:W0:Y:S01]  /*0e90*/  S2R R7, SR_TID.Y ;  /* 0x0000000000077919 */ /* 0x000e220000002200 */
[----:B------:R-:W0:Y:S01]  /*0ea0*/  LDC R4, c[0x0][0x364] ;  /* 0x0000d900ff047b82 */ /* 0x000e220000000800 */
[----:B------:R-:W2:Y:S01]  /*0eb0*/  LDCU UR6, c[0x0][0x39c] ;  /* 0x00007380ff0677ac */ /* 0x000ea20008000800 */
[----:B------:R-:W3:Y:S06]  /*0ec0*/  S2R R6, SR_TID.X ;  /* 0x0000000000067919 */ /* 0x000eec0000002100 */
[----:B------:R-:W0:Y:S08]  /*0ed0*/  S2UR UR4, SR_CTAID.Y ;  /* 0x00000000000479c3 */ /* 0x000e300000002600 */
[----:B------:R-:W3:Y:S08]  /*0ee0*/  S2UR UR5, SR_CTAID.X ;  /* 0x00000000000579c3 */ /* 0x000ef00000002500 */
[----:B------:R-:W3:Y:S08]  /*0ef0*/  LDC R5, c[0x0][0x360] ;  /* 0x0000d800ff057b82 */ /* 0x000ef00000000800 */
[----:B------:R-:W4:Y:S01]  /*0f00*/  LDC.64 R2, c[0x0][0x390] ;  /* 0x0000e400ff027b82 */ /* 0x000f220000000a00 */
[----:B0-----:R-:W-:Y:S01]  /*0f10*/  IMAD R4, R4, UR4, R7 ;  /* 0x0000000404047c24 */ /* 0x001fe2000f8e0207 */
[----:B------:R-:W0:Y:S04]  /*0f20*/  LDCU UR4, c[0x0][0x3a8] ;  /* 0x00007500ff0477ac */ /* 0x000e280008000800 */
[----:B------:R-:W-:Y:S01]  /*0f30*/  SHF.L.U32 R4, R4, 0x2, RZ ;  /* 0x0000000204047819 */ /* 0x000fe200000006ff */
[----:B---3--:R-:W-:Y:S01]  /*0f40*/  IMAD R5, R5, UR5, R6 ;  /* 0x0000000505057c24 */ /* 0x008fe2000f8e0206 */
[----:B------:R-:W3:Y:S04]  /*0f50*/  LDCU UR5, c[0x0][0x3a4] ;  /* 0x00007480ff0577ac */ /* 0x000ee80008000800 */
[----:B------:R-:W-:-:S05]  /*0f60*/  SHF.L.U32 R5, R5, 0x2, RZ ;  /* 0x0000000205057819 */ /* 0x000fca00000006ff */
[----:B--2---:R-:W-:-:S04]  /*0f70*/  IMAD R7, R4, UR6, R5 ;  /* 0x0000000604077c24 */ /* 0x004fc8000f8e0205 */
[----:B----4-:R-:W-:-:S05]  /*0f80*/  IMAD.WIDE.U32 R4, R7, 0x4, R2 ;  /* 0x0000000407047825 */ /* 0x010fca00078e0002 */
[----:B-1----:R-:W0:Y:S04]  /*0f90*/  LDG.E R6, desc[UR8][R4.64] ;  /* 0x0000000804067981 */ /* 0x002e28000c1e1900 */
[----:B------:R-:W2:Y:S04]  /*0fa0*/  LDG.E R8, desc[UR8][R4.64+0x4] ;  /* 0x0000040804087981 */ /* 0x000ea8000c1e1900 */
[----:B------:R-:W4:Y:S04]  /*0fb0*/  LDG.E R9, desc[UR8][R4.64+0x8] ;  /* 0x0000080804097981 */ /* 0x000f28000c1e1900 */
[----:B------:R-:W5:Y:S01]  /*0fc0*/  LDG.E R12, desc[UR8][R4.64+0xc] ;  /* 0x00000c08040c7981 */ /* 0x000f62000c1e1900 */
[----:B------:R-:W-:Y:S01]  /*0fd0*/  IADD3 R17, PT, PT, R7, UR6, RZ ;  /* 0x0000000607117c10 */ /* 0x000fe2000fffe0ff */
[----:B0-----:R-:W-:Y:S01]  /*0fe0*/  FMUL R7, R6, UR4 ;  /* 0x0000000406077c20 */ /* 0x001fe20008400000 */
[----:B--2---:R-:W-:-:S03]  /*0ff0*/  FMUL R8, R8, UR4 ;  /* 0x0000000408087c20 */ /* 0x004fc60008400000 */
[----:B---3--:R-:W-:Y:S01]  /*1000*/  FFMA R13, R98, UR5, R7 ;  /* 0x00000005620d7c23 */ /* 0x008fe20008000007 */
[----:B------:R-:W-:-:S04]  /*1010*/  IMAD.WIDE.U32 R6, R17, 0x4, R2 ;  /* 0x0000000411067825 */ /* 0x000fc800078e0002 */
[----:B----4-:R-:W-:Y:S01]  /*1020*/  FMUL R9, R9, UR4 ;  /* 0x0000000409097c20 */ /* 0x010fe20008400000 */
[----:B------:R-:W-:Y:S01]  /*1030*/  FFMA R95, R95, UR5, R8 ;  /* 0x000000055f5f7c23 */ /* 0x000fe20008000008 */
[----:B------:R0:W-:Y:S01]  /*1040*/  STG.E desc[UR8][R4.64], R13 ;  /* 0x0000000d04007986 */ /* 0x0001e2000c101908 */
[----:B-----5:R-:W-:Y:S01]  /*1050*/  FMUL R12, R12, UR4 ;  /* 0x000000040c0c7c20 */ /* 0x020fe20008400000 */
[----:B------:R-:W-:Y:S02]  /*1060*/  FFMA R15, R94, UR5, R9 ;  /* 0x000000055e0f7c23 */ /* 0x000fe40008000009 */
[----:B------:R-:W-:Y:S01]  /*1070*/  STG.E desc[UR8][R4.64+0x4], R95 ;  /* 0x0000045f04007986 */ /* 0x000fe2000c101908 */
[----:B------:R-:W-:-:S03]  /*1080*/  FFMA R93, R93, UR5, R12 ;  /* 0x000000055d5d7c23 */ /* 0x000fc6000800000c */
[----:B------:R-:W-:Y:S04]  /*1090*/  STG.E desc[UR8][R4.64+0x8], R15 ;  /* 0x0000080f04007986 */ /* 0x000fe8000c101908 */
[----:B------:R1:W-:Y:S04]  /*10a0*/  STG.E desc[UR8][R4.64+0xc], R93 ;  /* 0x00000c5d04007986 */ /* 0x0003e8000c101908 */
[----:B------:R-:W2:Y:S01]  /*10b0*/  LDG.E R8, desc[UR8][R6.64] ;  /* 0x0000000806087981 */ /* 0x000ea2000c1e1900 */
[----:B------:R-:W-:Y:S01]  /*10c0*/  IADD3 R21, PT, PT, R17, 0x1, RZ ;  /* 0x0000000111157810 */ /* 0x000fe20007ffe0ff */
[----:B--2---:R-:W-:-:S04]  /*10d0*/  FMUL R9, R8, UR4 ;  /* 0x0000000408097c20 */ /* 0x004fc80008400000 */
[----:B------:R-:W-:Y:S01]  /*10e0*/  FFMA R19, R92, UR5, R9 ;  /* 0x000000055c137c23 */ /* 0x000fe20008000009 */
[----:B------:R-:W-:-:S04]  /*10f0*/  IMAD.WIDE.U32 R8, R21, 0x4, R2 ;  /* 0x0000000415087825 */ /* 0x000fc800078e0002 */
[----:B------:R2:W-:Y:S04]  /*1100*/  STG.E desc[UR8][R6.64], R19 ;  /* 0x0000001306007986 */ /* 0x0005e8000c101908 */
[----:B------:R-:W3:Y:S01]  /*1110*/  LDG.E R12, desc[UR8][R8.64] ;  /* 0x00000008080c7981 */ /* 0x000ee2000c1e1900 */
[----:B0-----:R-:W-:-:S05]  /*1120*/  IADD3 R13, PT, PT, R17, 0x2, RZ ;  /* 0x00000002110d7810 */ /* 0x001fca0007ffe0ff */
[----:B-1----:R-:W-:-:S04]  /*1130*/  IMAD.WIDE.U32 R4, R13, 0x4, R2 ;  /* 0x000000040d047825 */ /* 0x002fc800078e0002 */
[----:B---3--:R-:W-:-:S04]  /*1140*/  FMUL R12, R12, UR4 ;  /* 0x000000040c0c7c20 */ /* 0x008fc80008400000 */
[----:B------:R-:W-:-:S05]  /*1150*/  FFMA R91, R91, UR5, R12 ;  /* 0x000000055b5b7c23 */ /* 0x000fca000800000c */
[----:B------:R0:W-:Y:S04]  /*1160*/  STG.E desc[UR8][R8.64], R91 ;  /* 0x0000005b08007986 */ /* 0x0001e8000c101908 */
[----:B------:R-:W3:Y:S01]  /*1170*/  LDG.E R12, desc[UR8][R4.64] ;  /* 0x00000008040c7981 */ /* 0x000ee2000c1e1900 */
[----:B------:R-:W-:-:S05]  /*1180*/  IADD3 R21, PT, PT, R17, 0x3, RZ ;  /* 0x0000000311157810 */ /* 0x000fca0007ffe0ff */
[----:B--2---:R-:W-:-:S04]  /*1190*/  IMAD.WIDE.U32 R6, R21, 0x4, R2 ;  /* 0x0000000415067825 */ /* 0x004fc800078e0002 */
[----:B---3--:R-:W-:-:S04]  /*11a0*/  FMUL R15, R12, UR4 ;  /* 0x000000040c0f7c20 */ /* 0x008fc80008400000 */
[----:B------:R-:W-:-:S05]  /*11b0*/  FFMA R15, R90, UR5, R15 ;  /* 0x000000055a0f7c23 */ /* 0x000fca000800000f */
[----:B------:R1:W-:Y:S04]  /*11c0*/  STG.E desc[UR8][R4.64], R15 ;  /* 0x0000000f04007986 */ /* 0x0003e8000c101908 */
[----:B------:R-:W2:Y:S01]  /*11d0*/  LDG.E R12, desc[UR8][R6.64] ;  /* 0x00000008060c7981 */ /* 0x000ea2000c1e1900 */
[----:B------:R-:W-:-:S05]  /*11e0*/  IADD3 R17, PT, PT, R17, UR6, RZ ;  /* 0x0000000611117c10 */ /* 0x000fca000fffe0ff */
[----:B0-----:R-:W-:-:S04]  /*11f0*/  IMAD.WIDE.U32 R8, R17, 0x4, R2 ;  /* 0x0000000411087825 */ /* 0x001fc800078e0002 */
[----:B--2---:R-:W-:-:S04]  /*1200*/  FMUL R12, R12, UR4 ;  /* 0x000000040c0c7c20 */ /* 0x004fc80008400000 */
[----:B------:R-:W-:-:S05]  /*1210*/  FFMA R89, R89, UR5, R12 ;  /* 0x0000000559597c23 */ /* 0x000fca000800000c */
[----:B------:R0:W-:Y:S04]  /*1220*/  STG.E desc[UR8][R6.64], R89 ;  /* 0x0000005906007986 */ /* 0x0001e8000c101908 */
[----:B------:R-:W2:Y:S04]  /*1230*/  LDG.E R12, desc[UR8][R8.64] ;  /* 0x00000008080c7981 */ /* 0x000ea8000c1e1900 */
[----:B------:R-:W3:Y:S01]  /*1240*/  LDG.E R14, desc[UR8][R8.64+0x4] ;  /* 0x00000408080e7981 */ /* 0x000ee2000c1e1900 */
[----:B------:R-:W-:-:S05]  /*1250*/  IADD3 R19, PT, PT, R13, UR6, RZ ;  /* 0x000000060d137c10 */ /* 0x000fca000fffe0ff */
[----:B-1----:R-:W-:-:S04]  /*1260*/  IMAD.WIDE.U32 R4, R19, 0x4, R2 ;  /* 0x0000000413047825 */ /* 0x002fc800078e0002 */
[----:B--2---:R-:W-:Y:S01]  /*1270*/  FMUL R13, R12, UR4 ;  /* 0x000000040c0d7c20 */ /* 0x004fe20008400000 */
[----:B---3--:R-:W-:-:S03]  /*1280*/  FMUL R14, R14, UR4 ;  /* 0x000000040e0e7c20 */ /* 0x008fc60008400000 */
[----:B------:R-:W-:Y:S01]  /*1290*/  FFMA R13, R88, UR5, R13 ;  /* 0x00000005580d7c23 */ /* 0x000fe2000800000d */
[----:B------:R-:W-:-:S04]  /*12a0*/  FFMA R87, R87, UR5, R14 ;  /* 0x0000000557577c23 */ /* 0x000fc8000800000e */
[----:B------:R-:W-:Y:S04]  /*12b0*/  STG.E desc[UR8][R8.64], R13 ;  /* 0x0000000d08007986 */ /* 0x000fe8000c101908 */
[----:B------:R1:W-:Y:S04]  /*12c0*/  STG.E desc[UR8][R8.64+0x4], R87 ;  /* 0x0000045708007986 */ /* 0x0003e8000c101908 */
[----:B0-----:R-:W2:Y:S04]  /*12d0*/  LDG.E R6, desc[UR8][R4.64] ;  /* 0x0000000804067981 */ /* 0x001ea8000c1e1900 */
[----:B------:R-:W3:Y:S01]  /*12e0*/  LDG.E R12, desc[UR8][R4.64+0x4] ;  /* 0x00000408040c7981 */ /* 0x000ee2000c1e1900 */
[----:B------:R-:W-:Y:S01]  /*12f0*/  IADD3 R17, PT, PT, R17, UR6, RZ ;  /* 0x0000000611117c10 */ /* 0x000fe2000fffe0ff */
[----:B--2---:R-:W-:Y:S01]  /*1300*/  FMUL R7, R6, UR4 ;  /* 0x0000000406077c20 */ /* 0x004fe20008400000 */
[----:B---3--:R-:W-:-:S03]  /*1310*/  FMUL R12, R12, UR4 ;  /* 0x000000040c0c7c20 */ /* 0x008fc60008400000 */
[----:B------:R-:W-:Y:S01]  /*1320*/  FFMA R15, R86, UR5, R7 ;  /* 0x00000005560f7c23 */ /* 0x000fe20008000007 */
[----:B------:R-:W-:-:S04]  /*1330*/  IMAD.WIDE.U32 R6, R17, 0x4, R2 ;  /* 0x0000000411067825 */ /* 0x000fc800078e0002 */
[----:B------:R-:W-:Y:S01]  /*1340*/  FFMA R85, R85, UR5, R12 ;  /* 0x0000000555557c23 */ /* 0x000fe2000800000c */
[----:B------:R-:W-:Y:S04]  /*1350*/  STG.E desc[UR8][R4.64], R15 ;  /* 0x0000000f04007986 */ /* 0x000fe8000c101908 */
[----:B------:R0:W-:Y:S04]  /*1360*/  STG.E desc[UR8][R4.64+0x4], R85 ;  /* 0x0000045504007986 */ /* 0x0001e8000c101908 */
[----:B-1----:R-:W2:Y:S01]  /*1370*/  LDG.E R8, desc[UR8][R6.64] ;  /* 0x0000000806087981 */ /* 0x002ea2000c1e1900 */
[----:B------:R-:W-:Y:S01]  /*1380*/  IADD3 R19, PT, PT, R17, 0x1, RZ ;  /* 0x0000000111137810 */ /* 0x000fe20007ffe0ff */
[----:B--2---:R-:W-:-:S04]  /*1390*/  FMUL R9, R8, UR4 ;  /* 0x0000000408097c20 */ /* 0x004fc80008400000 */
[----:B------:R-:W-:Y:S01]  /*13a0*/  FFMA R13, R84, UR5, R9 ;  /* 0x00000005540d7c23 */ /* 0x000fe20008000009 */
[----:B------:R-:W-:-:S04]  /*13b0*/  IMAD.WIDE.U32 R8, R19, 0x4, R2 ;  /* 0x0000000413087825 */ /* 0x000fc800078e0002 */
[----:B------:R1:W-:Y:S04]  /*13c0*/  STG.E desc[UR8][R6.64], R13 ;  /* 0x0000000d06007986 */ /* 0x0003e8000c101908 */
[----:B------:R-:W2:Y:S01]  /*13d0*/  LDG.E R12, desc[UR8][R8.64] ;  /* 0x00000008080c7981 */ /* 0x000ea2000c1e1900 */
[----:B------:R-:W-:-:S05]  /*13e0*/  IADD3 R19, PT, PT, R17, 0x2, RZ ;  /* 0x0000000211137810 */ /* 0x000fca0007ffe0ff */
[----:B0-----:R-:W-:-:S04]  /*13f0*/  IMAD.WIDE.U32 R4, R19, 0x4, R2 ;  /* 0x0000000413047825 */ /* 0x001fc800078e0002 */
[----:B--2---:R-:W-:-:S04]  /*1400*/  FMUL R12, R12, UR4 ;  /* 0x000000040c0c7c20 */ /* 0x004fc80008400000 */
[----:B------:R-:W-:-:S05]  /*1410*/  FFMA R11, R11, UR5, R12 ;  /* 0x000000050b0b7c23 */ /* 0x000fca000800000c */
[----:B------:R-:W-:Y:S04]  /*1420*/  STG.E desc[UR8][R8.64], R11 ;  /* 0x0000000b08007986 */ /* 0x000fe8000c101908 */
[----:B------:R-:W2:Y:S01]  /*1430*/  LDG.E R12, desc[UR8][R4.64] ;  /* 0x00000008040c7981 */ /* 0x000ea2000c1e1900 */
[----:B------:R-:W-:-:S05]  /*1440*/  IADD3 R17, PT, PT, R17, 0x3, RZ ;  /* 0x0000000311117810 */ /* 0x000fca0007ffe0ff */
[----:B------:R-:W-:-:S04]  /*1450*/  IMAD.WIDE.U32 R2, R17, 0x4, R2 ;  /* 0x0000000411027825 */ /* 0x000fc800078e0002 */
[----:B--2---:R-:W-:-:S04]  /*1460*/  FMUL R15, R12, UR4 ;  /* 0x000000040c0f7c20 */ /* 0x004fc80008400000 */
[----:B------:R-:W-:-:S05]  /*1470*/  FFMA R15, R10, UR5, R15 ;  /* 0x000000050a0f7c23 */ /* 0x000fca000800000f */
[----:B------:R-:W-:Y:S04]  /*1480*/  STG.E desc[UR8][R4.64], R15 ;  /* 0x0000000f04007986 */ /* 0x000fe8000c101908 */
[----:B-1----:R-:W2:Y:S02]  /*1490*/  LDG.E R6, desc[UR8][R2.64] ;  /* 0x0000000802067981 */ /* 0x002ea4000c1e1900 */
[----:B--2---:R-:W-:-:S04]  /*14a0*/  FMUL R7, R6, UR4 ;  /* 0x0000000406077c20 */ /* 0x004fc80008400000 */
[----:B------:R-:W-:-:S05]  /*14b0*/  FFMA R7, R0, UR5, R7 ;  /* 0x0000000500077c23 */ /* 0x000fca0008000007 */
[----:B------:R-:W-:Y:S01]  /*14c0*/  STG.E desc[UR8][R2.64], R7 ;  /* 0x0000000702007986 */ /* 0x000fe2000c101908 */
[----:B------:R-:W-:Y:S05]  /*14d0*/  EXIT ;  /* 0x000000000000794d */ /* 0x000fea0003800000 */
.L_x_7:
[----:B------:R-:W-:-:S00]  /*14e0*/  BRA `(.L_x_7) ;  /* 0xfffffffc00fc7947 */ /* 0x000fc0000383ffff */
[----:B------:R-:W-:-:S00]  /*14f0*/  NOP ;  /* 0x0000000000007918 */ /* 0x000fc00000000000 */
        /* <DEDUP_REMOVED lines=8> */
.L_x_8:


//--------------------- .nv.shared._ZN5RGemm12sgemm_kernelILi16ELi16ELi16ELi4ELi4EEEvPKfS2_Pfiiiff --------------------------
	.section	.nv.shared._ZN5RGemm12sgemm_kernelILi16ELi16ELi16ELi4ELi4EEEvPKfS2_Pfiiiff,"aw",@nobits
	.sectionflags	@""
	.align	4
.nv.shared._ZN5RGemm12sgemm_kernelILi16ELi16ELi16ELi4ELi4EEEvPKfS2_Pfiiiff:
	.zero		9216


//--------------------- .nv.shared.reserved.0     --------------------------
	.section	.nv.shared.reserved.0,"aw",@nobits
	.weak		__nv_reservedSMEM_offset_0_alias
	.size		__nv_reservedSMEM_offset_0_alias, 0, 64
	.other		__nv_reservedSMEM_offset_0_alias,@"STO_CUDA_RESERVED_SHARED STV_DEFAULT"
__nv_reservedSMEM_offset_0_alias:
	.zero		0
	.zero		64


//--------------------- .nv.constant0._ZN5RGemm12sgemm_kernelILi16ELi16ELi16ELi4ELi4EEEvPKfS2_Pfiiiff --------------------------
	.section	.nv.constant0._ZN5RGemm12sgemm_kernelILi16ELi16ELi16ELi4ELi4EEEvPKfS2_Pfiiiff,"a",@progbits
	.sectionflags	@""
	.align	4
.nv.constant0._ZN5RGemm12sgemm_kernelILi16ELi16ELi16ELi4ELi4EEEvPKfS2_Pfiiiff:
	.zero		940


//--------------------- SYMBOLS --------------------------

	.type		.nv.reservedSmem.offset0,@object
	.size		.nv.reservedSmem.offset0,0x4
	.type		.nv.reservedSmem.cap,@object
	.size		.nv.reservedSmem.cap,0x4
